	.headerflags	@"EF_CUDA_TEXMODE_UNIFIED EF_CUDA_64BIT_ADDRESS EF_CUDA_ACCELERATORS EF_CUDA_SM90 EF_CUDA_VIRTUAL_SM(EF_CUDA_SM90)"
	.elftype	@"ET_EXEC"


//--------------------- .nv.info                  --------------------------
	.section	.nv.info,"",@"SHT_CUDA_INFO"
	.align	4


	//----- nvinfo : EIATTR_REGCOUNT
	.align		4
        /*0000*/ 	.byte	0x04, 0x2f
        /*0002*/ 	.short	(.L_1 - .L_0)
	.align		4
.L_0:
        /*0004*/ 	.word	index@(triton_poi_fused_cat_3)
        /*0008*/ 	.word	0x00000014


	//----- nvinfo : EIATTR_MIN_STACK_SIZE
	.align		4
.L_1:
        /*000c*/ 	.byte	0x04, 0x12
        /*000e*/ 	.short	(.L_3 - .L_2)
	.align		4
.L_2:
        /*0010*/ 	.word	index@(triton_poi_fused_cat_3)
        /*0014*/ 	.word	0x00000000


	//----- nvinfo : EIATTR_FRAME_SIZE
	.align		4
.L_3:
        /*0018*/ 	.byte	0x04, 0x11
        /*001a*/ 	.short	(.L_5 - .L_4)
	.align		4
.L_4:
        /*001c*/ 	.word	index@(triton_poi_fused_cat_3)
        /*0020*/ 	.word	0x00000000


	//----- nvinfo : EIATTR_MIN_STACK_SIZE
	.align		4
.L_5:
        /*0024*/ 	.byte	0x04, 0x12
        /*0026*/ 	.short	(.L_7 - .L_6)
	.align		4
.L_6:
        /*0028*/ 	.word	index@(triton_poi_fused_cat_3)
        /*002c*/ 	.word	0x00000000
.L_7:


//--------------------- .nv.info.triton_poi_fused_cat_3 --------------------------
	.section	.nv.info.triton_poi_fused_cat_3,"",@"SHT_CUDA_INFO"
	.sectionflags	@""
	.align	4


	//----- nvinfo : EIATTR_CUDA_API_VERSION
	.align		4
        /*0000*/ 	.byte	0x04, 0x37
        /*0002*/ 	.short	(.L_9 - .L_8)
.L_8:
        /*0004*/ 	.word	0x0000007c


	//----- nvinfo : EIATTR_KPARAM_INFO
	.align		4
.L_9:
        /*0008*/ 	.byte	0x04, 0x17
        /*000a*/ 	.short	(.L_11 - .L_10)
.L_10:
        /*000c*/ 	.word	0x00000000
        /*0010*/ 	.short	0x0003
        /*0012*/ 	.short	0x0018
        /*0014*/ 	.byte	0x00, 0xf0, 0x11, 0x00


	//----- nvinfo : EIATTR_KPARAM_INFO
	.align		4
.L_11:
        /*0018*/ 	.byte	0x04, 0x17
        /*001a*/ 	.short	(.L_13 - .L_12)
.L_12:
        /*001c*/ 	.word	0x00000000
        /*0020*/ 	.short	0x0002
        /*0022*/ 	.short	0x0010
        /*0024*/ 	.byte	0x00, 0xf4, 0x21, 0x00


	//----- nvinfo : EIATTR_KPARAM_INFO
	.align		4
.L_13:
        /*0028*/ 	.byte	0x04, 0x17
        /*002a*/ 	.short	(.L_15 - .L_14)
.L_14:
        /*002c*/ 	.word	0x00000000
        /*0030*/ 	.short	0x0001
        /*0032*/ 	.short	0x0008
        /*0034*/ 	.byte	0x00, 0xf4, 0x21, 0x00


	//----- nvinfo : EIATTR_KPARAM_INFO
	.align		4
.L_15:
        /*0038*/ 	.byte	0x04, 0x17
        /*003a*/ 	.short	(.L_17 - .L_16)
.L_16:
        /*003c*/ 	.word	0x00000000
        /*0040*/ 	.short	0x0000
        /*0042*/ 	.short	0x0000
        /*0044*/ 	.byte	0x00, 0xf4, 0x21, 0x00


	//----- nvinfo : EIATTR_SPARSE_MMA_MASK
	.align		4
.L_17:
        /*0048*/ 	.byte	0x03, 0x50
        /*004a*/ 	.short	0x0000


	//----- nvinfo : EIATTR_MAXREG_COUNT
	.align		4
        /*004c*/ 	.byte	0x03, 0x1b
        /*004e*/ 	.short	0x00ff


	//----- nvinfo : EIATTR_EXIT_INSTR_OFFSETS
	.align		4
        /*0050*/ 	.byte	0x04, 0x1c
        /*0052*/ 	.short	(.L_19 - .L_18)


	//   ....[0]....
.L_18:
        /*0054*/ 	.word	0x00000380


	//   ....[1]....
        /*0058*/ 	.word	0x000003a0


	//----- nvinfo : EIATTR_REQNTID
	.align		4
.L_19:
        /*005c*/ 	.byte	0x04, 0x10
        /*005e*/ 	.short	(.L_21 - .L_20)
.L_20:
        /*0060*/ 	.word	0x00000080
        /*0064*/ 	.word	0x00000001
        /*0068*/ 	.word	0x00000001


	//----- nvinfo : EIATTR_CBANK_PARAM_SIZE
	.align		4
.L_21:
        /*006c*/ 	.byte	0x03, 0x19
        /*006e*/ 	.short	0x001c


	//----- nvinfo : EIATTR_PARAM_CBANK
	.align		4
        /*0070*/ 	.byte	0x04, 0x0a
        /*0072*/ 	.short	(.L_23 - .L_22)
	.align		4
.L_22:
        /*0074*/ 	.word	index@(.nv.constant0.triton_poi_fused_cat_3)
        /*0078*/ 	.short	0x0210
        /*007a*/ 	.short	0x001c


	//----- nvinfo : EIATTR_SW_WAR
	.align		4
.L_23:
        /*007c*/ 	.byte	0x04, 0x36
        /*007e*/ 	.short	(.L_25 - .L_24)
.L_24:
        /*0080*/ 	.word	0x00000008
.L_25:


//--------------------- .nv.callgraph             --------------------------
	.section	.nv.callgraph,"",@"SHT_CUDA_CALLGRAPH"
	.align	4
	.sectionentsize	8
	.align		4
        /*0000*/ 	.word	0x00000000
	.align		4
        /*0004*/ 	.word	0xffffffff
	.align		4
        /*0008*/ 	.word	0x00000000
	.align		4
        /*000c*/ 	.word	0xfffffffe
	.align		4
        /*0010*/ 	.word	0x00000000
	.align		4
        /*0014*/ 	.word	0xfffffffd
	.align		4
        /*0018*/ 	.word	0x00000000
	.align		4
        /*001c*/ 	.word	0xfffffffc


//--------------------- .text.triton_poi_fused_cat_3 --------------------------
	.section	.text.triton_poi_fused_cat_3,"ax",@progbits
	.align	128
        .global         triton_poi_fused_cat_3
        .type           triton_poi_fused_cat_3,@function
        .size           triton_poi_fused_cat_3,(.L_x_1 - triton_poi_fused_cat_3)
        .other          triton_poi_fused_cat_3,@"STO_CUDA_ENTRY STV_DEFAULT"
triton_poi_fused_cat_3:
.text.triton_poi_fused_cat_3:
[----:B------:R-:W0:Y:S02]  /*0000*/  LDC R1, c[0x0][0x28] ;  /* 0x00000a00ff017b82 */ /* 0x000e240000000800 */
[----:B------:R-:W1:Y:S01]  /*0010*/  S2R R0, SR_TID.X ;  /* 0x0000000000007919 */ /* 0x000e620000002100 */
[----:B------:R-:W2:Y:S01]  /*0020*/  LDC.64 R4, c[0x0][0x210] ;  /* 0x00008400ff047b82 */ /* 0x000ea20000000a00 */
[----:B------:R-:W-:Y:S01]  /*0030*/  ULDC.64 UR4, c[0x0][0x210] ;  /* 0x0000840000047ab9 */ /* 0x000fe20000000a00 */
[----:B------:R-:W3:Y:S01]  /*0040*/  S2R R3, SR_CTAID.X ;  /* 0x0000000000037919 */ /* 0x000ee20000002500 */
[----:B-1----:R-:W-:-:S05]  /*0050*/  IMAD.SHL.U32 R0, R0, 0x2, RZ ;  /* 0x0000000200007824 */ /* 0x002fca00078e00ff */
[----:B------:R-:W-:-:S05]  /*0060*/  LOP3.LUT R0, R0, 0xfe, RZ, 0xc0, !PT ;  /* 0x000000fe00007812 */ /* 0x000fca00078ec0ff */
[----:B---3--:R-:W-:-:S05]  /*0070*/  IMAD R0, R3, 0x100, R0 ;  /* 0x0000010003007824 */ /* 0x008fca00078e0200 */
[----:B------:R-:W-:Y:S02]  /*0080*/  SHF.R.S32.HI R3, RZ, 0x1f, R0 ;  /* 0x0000001fff037819 */ /* 0x000fe40000011400 */
[----:B------:R-:W-:Y:S02]  /*0090*/  ISETP.GE.AND P0, PT, R0, 0x200, PT ;  /* 0x000002000000780c */ /* 0x000fe40003f06270 */
[CC--:B------:R-:W-:Y:S02]  /*00a0*/  LEA.HI R6, R3.reuse, R0.reuse, RZ, 0x4 ;  /* 0x0000000003067211 */ /* 0x0c0fe400078f20ff */
[----:B------:R-:W-:Y:S02]  /*00b0*/  LEA.HI R9, R3, R0, RZ, 0x7 ;  /* 0x0000000003097211 */ /* 0x000fe400078f38ff */
[----:B------:R-:W-:Y:S02]  /*00c0*/  SHF.R.S32.HI R7, RZ, 0x4, R6 ;  /* 0x00000004ff077819 */ /* 0x000fe40000011406 */
[----:B------:R-:W-:-:S02]  /*00d0*/  SHF.R.S32.HI R10, RZ, 0x7, R9 ;  /* 0x00000007ff0a7819 */ /* 0x000fc40000011409 */
[----:B------:R-:W-:Y:S02]  /*00e0*/  LEA.HI R2, R7, R7, RZ, 0x3 ;  /* 0x0000000707027211 */ /* 0x000fe400078f18ff */
[----:B------:R-:W-:Y:S02]  /*00f0*/  LOP3.LUT R9, R9, 0xffffff80, RZ, 0xc0, !PT ;  /* 0xffffff8009097812 */ /* 0x000fe400078ec0ff */
[----:B------:R-:W-:Y:S02]  /*0100*/  LOP3.LUT R8, R2, 0xfffffff8, RZ, 0xc0, !PT ;  /* 0xfffffff802087812 */ /* 0x000fe400078ec0ff */
[----:B------:R-:W1:Y:S03]  /*0110*/  LDC.64 R2, c[0x0][0x218] ;  /* 0x00008600ff027b82 */ /* 0x000e660000000a00 */
[----:B------:R-:W-:Y:S01]  /*0120*/  IMAD.IADD R8, R7, 0x1, -R8 ;  /* 0x0000000107087824 */ /* 0x000fe200078e0a08 */
[----:B------:R-:W-:Y:S01]  /*0130*/  LOP3.LUT R7, R6, 0xfffffff0, RZ, 0xc0, !PT ;  /* 0xfffffff006077812 */ /* 0x000fe200078ec0ff */
[----:B------:R-:W-:-:S02]  /*0140*/  IMAD.SHL.U32 R6, R10, 0x40, RZ ;  /* 0x000000400a067824 */ /* 0x000fc400078e00ff */
[----:B------:R-:W-:Y:S02]  /*0150*/  IMAD.SHL.U32 R11, R8, 0x10, RZ ;  /* 0x00000010080b7824 */ /* 0x000fe400078e00ff */
[----:B------:R-:W-:Y:S01]  /*0160*/  IMAD.IADD R7, R0, 0x1, -R7 ;  /* 0x0000000100077824 */ /* 0x000fe200078e0a07 */
[----:B------:R-:W-:Y:S02]  /*0170*/  IADD3 R9, R6, R0, -R9 ;  /* 0x0000000006097210 */ /* 0x000fe40007ffe809 */
[--C-:B------:R-:W-:Y:S02]  /*0180*/  SHF.R.S32.HI R13, RZ, 0x1f, R6.reuse ;  /* 0x0000001fff0d7819 */ /* 0x100fe40000011406 */
[----:B------:R-:W-:Y:S01]  /*0190*/  IADD3 R14, P1, P2, R11, R7, R6 ;  /* 0x000000070b0e7210 */ /* 0x000fe20007a3e006 */
[----:B--2---:R-:W-:Y:S01]  /*01a0*/  IMAD.WIDE R4, R9, 0x4, R4 ;  /* 0x0000000409047825 */ /* 0x004fe200078e0204 */
[----:B------:R-:W-:Y:S02]  /*01b0*/  SHF.R.S32.HI R12, RZ, 0x1f, R7 ;  /* 0x0000001fff0c7819 */ /* 0x000fe40000011407 */
[----:B------:R-:W-:Y:S01]  /*01c0*/  SHF.R.S32.HI R6, RZ, 0x1f, R11 ;  /* 0x0000001fff067819 */ /* 0x000fe2000001140b */
[----:B------:R-:W-:-:S03]  /*01d0*/  IMAD R11, R10, 0x10, R7 ;  /* 0x000000100a0b7824 */ /* 0x000fc600078e0207 */
[----:B------:R-:W-:Y:S02]  /*01e0*/  IADD3.X R13, R6, R12, R13, P1, P2 ;  /* 0x0000000c060d7210 */ /* 0x000fe40000fe440d */
[----:B------:R-:W-:Y:S01]  /*01f0*/  ISETP.GT.AND P2, PT, R8, 0x3, !P0 ;  /* 0x000000030800780c */ /* 0x000fe20004744270 */
[----:B-1----:R-:W-:Y:S01]  /*0200*/  IMAD.WIDE R2, R11, 0x4, R2 ;  /* 0x000000040b027825 */ /* 0x002fe200078e0202 */
[----:B------:R-:W-:Y:S02]  /*0210*/  LEA R6, P3, R14, UR4, 0x2 ;  /* 0x000000040e067c11 */ /* 0x000fe4000f8610ff */
[----:B------:R-:W-:Y:S02]  /*0220*/  CS2R R10, SRZ ;  /* 0x00000000000a7805 */ /* 0x000fe4000001ff00 */
[----:B------:R-:W-:Y:S02]  /*0230*/  ISETP.GE.AND P1, PT, R8, 0x4, PT ;  /* 0x000000040800780c */ /* 0x000fe40003f26270 */
[----:B------:R-:W-:-:S02]  /*0240*/  LEA.HI.X R7, R14, UR5, R13, 0x2, P3 ;  /* 0x000000050e077c11 */ /* 0x000fc400098f140d */
[----:B------:R-:W-:Y:S02]  /*0250*/  CS2R R14, SRZ ;  /* 0x00000000000e7805 */ /* 0x000fe4000001ff00 */
[C---:B------:R-:W-:Y:S02]  /*0260*/  ISETP.LT.AND P3, PT, R0.reuse, 0x200, !P1 ;  /* 0x000002000000780c */ /* 0x040fe40004f61270 */
[----:B------:R-:W-:Y:S01]  /*0270*/  CS2R R12, SRZ ;  /* 0x00000000000c7805 */ /* 0x000fe2000001ff00 */
[----:B------:R-:W-:Y:S01]  /*0280*/  ULDC.64 UR4, c[0x0][0x208] ;  /* 0x0000820000047ab9 */ /* 0x000fe20000000a00 */
[----:B------:R-:W1:Y:S01]  /*0290*/  LDC.64 R8, c[0x0][0x220] ;  /* 0x00008800ff087b82 */ /* 0x000e620000000a00 */
[----:B------:R1:W2:Y:S04]  /*02a0*/  @P2 LDG.E.EL.64 R14, desc[UR4][R2.64] ;  /* 0x00000004020e2981 */ /* 0x0002a8000c2e1b00 */
[----:B------:R-:W3:Y:S04]  /*02b0*/  @P2 LDG.E.64 R12, desc[UR4][R6.64+-0x100] ;  /* 0xffff0004060c2981 */ /* 0x000ee8000c1e1b00 */
[----:B------:R-:W4:Y:S01]  /*02c0*/  @P3 LDG.E.64 R10, desc[UR4][R4.64] ;  /* 0x00000004040a3981 */ /* 0x000f22000c1e1b00 */
[----:B-1----:R-:W-:Y:S01]  /*02d0*/  IMAD.WIDE R2, R0, 0x4, R8 ;  /* 0x0000000400027825 */ /* 0x002fe200078e0208 */
[----:B--2---:R-:W-:-:S02]  /*02e0*/  SEL R14, R14, RZ, P2 ;  /* 0x000000ff0e0e7207 */ /* 0x004fc40001000000 */
[----:B------:R-:W-:Y:S02]  /*02f0*/  SEL R15, R15, RZ, P2 ;  /* 0x000000ff0f0f7207 */ /* 0x000fe40001000000 */
[----:B---3--:R-:W-:Y:S01]  /*0300*/  SEL R17, R12, RZ, P2 ;  /* 0x000000ff0c117207 */ /* 0x008fe20001000000 */
[----:B------:R-:W-:Y:S01]  /*0310*/  FADD R14, -R14, 1 ;  /* 0x3f8000000e0e7421 */ /* 0x000fe20000000100 */
[----:B------:R-:W-:Y:S01]  /*0320*/  SEL R12, R13, RZ, P2 ;  /* 0x000000ff0d0c7207 */ /* 0x000fe20001000000 */
[----:B------:R-:W-:Y:S01]  /*0330*/  FADD R15, -R15, 1 ;  /* 0x3f8000000f0f7421 */ /* 0x000fe20000000100 */
[----:B----4-:R-:W-:Y:S01]  /*0340*/  SEL R10, R10, RZ, P3 ;  /* 0x000000ff0a0a7207 */ /* 0x010fe20001800000 */
[----:B------:R-:W-:Y:S01]  /*0350*/  @P1 FMUL R10, R17, R14 ;  /* 0x0000000e110a1220 */ /* 0x000fe20000400000 */
[----:B------:R-:W-:Y:S01]  /*0360*/  SEL R11, R11, RZ, P3 ;  /* 0x000000ff0b0b7207 */ /* 0x000fe20001800000 */
[----:B------:R-:W-:Y:S01]  /*0370*/  @P1 FMUL R11, R12, R15 ;  /* 0x0000000f0c0b1220 */ /* 0x000fe20000400000 */
[----:B------:R-:W-:Y:S06]  /*0380*/  @P0 EXIT ;  /* 0x000000000000094d */ /* 0x000fec0003800000 */
[----:B------:R-:W-:Y:S01]  /*0390*/  STG.E.64 desc[UR4][R2.64], R10 ;  /* 0x0000000a02007986 */ /* 0x000fe2000c101b04 */
[----:B------:R-:W-:Y:S05]  /*03a0*/  EXIT ;  /* 0x000000000000794d */ /* 0x000fea0003800000 */
.L_x_0:
[----:B------:R-:W-:-:S00]  /*03b0*/  BRA `(.L_x_0) ;  /* 0xfffffffc00fc7947 */ /* 0x000fc0000383ffff */
[----:B------:R-:W-:-:S00]  /*03c0*/  NOP ;  /* 0x0000000000007918 */ /* 0x000fc00000000000 */
        /* <DEDUP_REMOVED lines=11> */
.L_x_1:


//--------------------- .nv.constant0.triton_poi_fused_cat_3 --------------------------
	.section	.nv.constant0.triton_poi_fused_cat_3,"a",@progbits
	.sectionflags	@""
	.align	4
.nv.constant0.triton_poi_fused_cat_3:
	.zero		556
